//
// Generated by NVIDIA NVVM Compiler
//
// Compiler Build ID: CL-36424714
// Cuda compilation tools, release 13.0, V13.0.88
// Based on NVVM 20.0.0
//

.version 9.0
.target sm_100
.address_size 64

	// .globl	_Z8sgemm_V0PfS_S_iii
// _ZZ8sgemm_V0PfS_S_iiiE3s_a has been demoted
// _ZZ8sgemm_V0PfS_S_iiiE3s_b has been demoted

.visible .entry _Z8sgemm_V0PfS_S_iii(
	.param .u64 .ptr .align 1 _Z8sgemm_V0PfS_S_iii_param_0,
	.param .u64 .ptr .align 1 _Z8sgemm_V0PfS_S_iii_param_1,
	.param .u64 .ptr .align 1 _Z8sgemm_V0PfS_S_iii_param_2,
	.param .u32 _Z8sgemm_V0PfS_S_iii_param_3,
	.param .u32 _Z8sgemm_V0PfS_S_iii_param_4,
	.param .u32 _Z8sgemm_V0PfS_S_iii_param_5
)
{
	.reg .pred 	%p<3>;
	.reg .b32 	%r<40>;
	.reg .b32 	%f<105>;
	.reg .b64 	%rd<13>;
	// demoted variable
	.shared .align 4 .b8 _ZZ8sgemm_V0PfS_S_iiiE3s_a[4096];
	// demoted variable
	.shared .align 4 .b8 _ZZ8sgemm_V0PfS_S_iiiE3s_b[4096];
	ld.param.u64 	%rd3, [_Z8sgemm_V0PfS_S_iii_param_0];
	ld.param.u64 	%rd4, [_Z8sgemm_V0PfS_S_iii_param_1];
	ld.param.u64 	%rd5, [_Z8sgemm_V0PfS_S_iii_param_2];
	ld.param.u32 	%r19, [_Z8sgemm_V0PfS_S_iii_param_4];
	ld.param.u32 	%r20, [_Z8sgemm_V0PfS_S_iii_param_5];
	mov.u32 	%r21, %ctaid.x;
	mov.u32 	%r22, %ctaid.y;
	mov.u32 	%r23, %tid.x;
	mov.u32 	%r24, %tid.y;
	mov.u32 	%r25, %ntid.x;
	mad.lo.s32 	%r26, %r24, %r25, %r23;
	shr.u32 	%r1, %r26, 5;
	and.b32  	%r2, %r26, 31;
	shl.b32 	%r27, %r22, 5;
	add.s32 	%r3, %r1, %r27;
	shl.b32 	%r4, %r21, 5;
	setp.lt.s32 	%p1, %r20, 1;
	mov.f32 	%f104, 0f00000000;
	@%p1 bra 	$L__BB0_3;
	add.s32 	%r28, %r20, 31;
	shr.u32 	%r29, %r28, 5;
	shl.b32 	%r30, %r1, 7;
	mov.u32 	%r31, _ZZ8sgemm_V0PfS_S_iiiE3s_a;
	add.s32 	%r5, %r31, %r30;
	shl.b32 	%r32, %r2, 2;
	add.s32 	%r6, %r5, %r32;
	mov.u32 	%r33, _ZZ8sgemm_V0PfS_S_iiiE3s_b;
	add.s32 	%r8, %r33, %r32;
	add.s32 	%r7, %r8, %r30;
	neg.s32 	%r39, %r29;
	mad.lo.s32 	%r38, %r20, %r3, %r2;
	mad.lo.s32 	%r34, %r19, %r1, %r4;
	add.s32 	%r37, %r34, %r2;
	shl.b32 	%r12, %r19, 5;
	cvta.to.global.u64 	%rd1, %rd3;
	cvta.to.global.u64 	%rd2, %rd4;
	mov.f32 	%f104, 0f00000000;
$L__BB0_2:
	mul.wide.s32 	%rd6, %r38, 4;
	add.s64 	%rd7, %rd1, %rd6;
	ld.global.nc.f32 	%f6, [%rd7];
	st.shared.f32 	[%r6], %f6;
	mul.wide.s32 	%rd8, %r37, 4;
	add.s64 	%rd9, %rd2, %rd8;
	ld.global.nc.f32 	%f7, [%rd9];
	st.shared.f32 	[%r7], %f7;
	bar.sync 	0;
	ld.shared.f32 	%f8, [%r5];
	ld.shared.f32 	%f9, [%r8];
	fma.rn.f32 	%f10, %f8, %f9, %f104;
	ld.shared.f32 	%f11, [%r5+4];
	ld.shared.f32 	%f12, [%r8+128];
	fma.rn.f32 	%f13, %f11, %f12, %f10;
	ld.shared.f32 	%f14, [%r5+8];
	ld.shared.f32 	%f15, [%r8+256];
	fma.rn.f32 	%f16, %f14, %f15, %f13;
	ld.shared.f32 	%f17, [%r5+12];
	ld.shared.f32 	%f18, [%r8+384];
	fma.rn.f32 	%f19, %f17, %f18, %f16;
	ld.shared.f32 	%f20, [%r5+16];
	ld.shared.f32 	%f21, [%r8+512];
	fma.rn.f32 	%f22, %f20, %f21, %f19;
	ld.shared.f32 	%f23, [%r5+20];
	ld.shared.f32 	%f24, [%r8+640];
	fma.rn.f32 	%f25, %f23, %f24, %f22;
	ld.shared.f32 	%f26, [%r5+24];
	ld.shared.f32 	%f27, [%r8+768];
	fma.rn.f32 	%f28, %f26, %f27, %f25;
	ld.shared.f32 	%f29, [%r5+28];
	ld.shared.f32 	%f30, [%r8+896];
	fma.rn.f32 	%f31, %f29, %f30, %f28;
	ld.shared.f32 	%f32, [%r5+32];
	ld.shared.f32 	%f33, [%r8+1024];
	fma.rn.f32 	%f34, %f32, %f33, %f31;
	ld.shared.f32 	%f35, [%r5+36];
	ld.shared.f32 	%f36, [%r8+1152];
	fma.rn.f32 	%f37, %f35, %f36, %f34;
	ld.shared.f32 	%f38, [%r5+40];
	ld.shared.f32 	%f39, [%r8+1280];
	fma.rn.f32 	%f40, %f38, %f39, %f37;
	ld.shared.f32 	%f41, [%r5+44];
	ld.shared.f32 	%f42, [%r8+1408];
	fma.rn.f32 	%f43, %f41, %f42, %f40;
	ld.shared.f32 	%f44, [%r5+48];
	ld.shared.f32 	%f45, [%r8+1536];
	fma.rn.f32 	%f46, %f44, %f45, %f43;
	ld.shared.f32 	%f47, [%r5+52];
	ld.shared.f32 	%f48, [%r8+1664];
	fma.rn.f32 	%f49, %f47, %f48, %f46;
	ld.shared.f32 	%f50, [%r5+56];
	ld.shared.f32 	%f51, [%r8+1792];
	fma.rn.f32 	%f52, %f50, %f51, %f49;
	ld.shared.f32 	%f53, [%r5+60];
	ld.shared.f32 	%f54, [%r8+1920];
	fma.rn.f32 	%f55, %f53, %f54, %f52;
	ld.shared.f32 	%f56, [%r5+64];
	ld.shared.f32 	%f57, [%r8+2048];
	fma.rn.f32 	%f58, %f56, %f57, %f55;
	ld.shared.f32 	%f59, [%r5+68];
	ld.shared.f32 	%f60, [%r8+2176];
	fma.rn.f32 	%f61, %f59, %f60, %f58;
	ld.shared.f32 	%f62, [%r5+72];
	ld.shared.f32 	%f63, [%r8+2304];
	fma.rn.f32 	%f64, %f62, %f63, %f61;
	ld.shared.f32 	%f65, [%r5+76];
	ld.shared.f32 	%f66, [%r8+2432];
	fma.rn.f32 	%f67, %f65, %f66, %f64;
	ld.shared.f32 	%f68, [%r5+80];
	ld.shared.f32 	%f69, [%r8+2560];
	fma.rn.f32 	%f70, %f68, %f69, %f67;
	ld.shared.f32 	%f71, [%r5+84];
	ld.shared.f32 	%f72, [%r8+2688];
	fma.rn.f32 	%f73, %f71, %f72, %f70;
	ld.shared.f32 	%f74, [%r5+88];
	ld.shared.f32 	%f75, [%r8+2816];
	fma.rn.f32 	%f76, %f74, %f75, %f73;
	ld.shared.f32 	%f77, [%r5+92];
	ld.shared.f32 	%f78, [%r8+2944];
	fma.rn.f32 	%f79, %f77, %f78, %f76;
	ld.shared.f32 	%f80, [%r5+96];
	ld.shared.f32 	%f81, [%r8+3072];
	fma.rn.f32 	%f82, %f80, %f81, %f79;
	ld.shared.f32 	%f83, [%r5+100];
	ld.shared.f32 	%f84, [%r8+3200];
	fma.rn.f32 	%f85, %f83, %f84, %f82;
	ld.shared.f32 	%f86, [%r5+104];
	ld.shared.f32 	%f87, [%r8+3328];
	fma.rn.f32 	%f88, %f86, %f87, %f85;
	ld.shared.f32 	%f89, [%r5+108];
	ld.shared.f32 	%f90, [%r8+3456];
	fma.rn.f32 	%f91, %f89, %f90, %f88;
	ld.shared.f32 	%f92, [%r5+112];
	ld.shared.f32 	%f93, [%r8+3584];
	fma.rn.f32 	%f94, %f92, %f93, %f91;
	ld.shared.f32 	%f95, [%r5+116];
	ld.shared.f32 	%f96, [%r8+3712];
	fma.rn.f32 	%f97, %f95, %f96, %f94;
	ld.shared.f32 	%f98, [%r5+120];
	ld.shared.f32 	%f99, [%r8+3840];
	fma.rn.f32 	%f100, %f98, %f99, %f97;
	ld.shared.f32 	%f101, [%r5+124];
	ld.shared.f32 	%f102, [%r8+3968];
	fma.rn.f32 	%f104, %f101, %f102, %f100;
	bar.sync 	0;
	add.s32 	%r39, %r39, 1;
	setp.ne.s32 	%p2, %r39, 0;
	add.s32 	%r38, %r38, 32;
	add.s32 	%r37, %r37, %r12;
	@%p2 bra 	$L__BB0_2;
$L__BB0_3:
	cvta.to.global.u64 	%rd10, %rd5;
	add.s32 	%r35, %r2, %r4;
	mad.lo.s32 	%r36, %r19, %r3, %r35;
	mul.wide.s32 	%rd11, %r36, 4;
	add.s64 	%rd12, %rd10, %rd11;
	st.global.f32 	[%rd12], %f104;
	ret;

}


// ===== COMPILED SASS (sm_100) =====

	.target	sm_100

	.elftype	@"ET_EXEC"


//--------------------- .note.nv.tkinfo           --------------------------
	.section	.note.nv.tkinfo,"",@"SHT_NOTE"
	.sectionflags	@"SHF_NOTE_NV_TKINFO"
	.tkinfo
        /*0018*/ 	.word	0x00000002
        /*0030*/ 	.string	""
        /*0030*/ 	.string	"ptxas"
        /*0030*/ 	.string	"Cuda compilation tools, release 13.0, V13.0.88"
        /*0030*/ 	.string	"Build cuda_13.0.r13.0/compiler.36424714_0"
        /*0030*/ 	.string	"-arch sm_100 -m 64 "



//--------------------- .note.nv.cuinfo           --------------------------
	.section	.note.nv.cuinfo,"",@"SHT_NOTE"
	.sectionflags	@"SHF_NOTE_NV_CUINFO"
        /*0018*/ 	.short	0x0002
        /*001a*/ 	.short	0x0064
        /*001c*/ 	.short	0x0082
	.zero		2


//--------------------- .nv.info                  --------------------------
	.section	.nv.info,"",@"SHT_CUDA_INFO"
	.align	4


	//----- nvinfo : EIATTR_REGCOUNT
	.align		4
        /*0000*/ 	.byte	0x04, 0x2f
        /*0002*/ 	.short	(.L_1 - .L_0)
	.align		4
.L_0:
        /*0004*/ 	.word	index@(_Z8sgemm_V0PfS_S_iii)
        /*0008*/ 	.word	0x00000020


	//----- nvinfo : EIATTR_FRAME_SIZE
	.align		4
.L_1:
        /*000c*/ 	.byte	0x04, 0x11
        /*000e*/ 	.short	(.L_3 - .L_2)
	.align		4
.L_2:
        /*0010*/ 	.word	index@(_Z8sgemm_V0PfS_S_iii)
        /*0014*/ 	.word	0x00000000


	//----- nvinfo : EIATTR_MIN_STACK_SIZE
	.align		4
.L_3:
        /*0018*/ 	.byte	0x04, 0x12
        /*001a*/ 	.short	(.L_5 - .L_4)
	.align		4
.L_4:
        /*001c*/ 	.word	index@(_Z8sgemm_V0PfS_S_iii)
        /*0020*/ 	.word	0x00000000
.L_5:


//--------------------- .nv.compat                --------------------------
	.section	.nv.compat,"",@"SHT_CUDA_COMPAT_INFO"
	.align	4
        /*0000*/ 	.byte	0x02, 0x09, 0x00, 0x00, 0x02, 0x02, 0x01, 0x00, 0x02, 0x05, 0x05, 0x00, 0x03, 0x07, 0x01, 0x01
        /*0010*/ 	.byte	0x02, 0x03, 0x00, 0x00, 0x02, 0x06, 0x01, 0x00, 0x04, 0x0b, 0x08, 0x00, 0x09, 0x00, 0x00, 0x00
        /*0020*/ 	.byte	0x00, 0x00, 0x00, 0x00


//--------------------- .nv.info._Z8sgemm_V0PfS_S_iii --------------------------
	.section	.nv.info._Z8sgemm_V0PfS_S_iii,"",@"SHT_CUDA_INFO"
	.sectionflags	@""
	.align	4


	//----- nvinfo : EIATTR_CUDA_API_VERSION
	.align		4
        /*0000*/ 	.byte	0x04, 0x37
        /*0002*/ 	.short	(.L_7 - .L_6)
.L_6:
        /*0004*/ 	.word	0x00000082


	//----- nvinfo : EIATTR_KPARAM_INFO
	.align		4
.L_7:
        /*0008*/ 	.byte	0x04, 0x17
        /*000a*/ 	.short	(.L_9 - .L_8)
.L_8:
        /*000c*/ 	.word	0x00000000
        /*0010*/ 	.short	0x0005
        /*0012*/ 	.short	0x0020
        /*0014*/ 	.byte	0x00, 0xf0, 0x11, 0x00


	//----- nvinfo : EIATTR_KPARAM_INFO
	.align		4
.L_9:
        /*0018*/ 	.byte	0x04, 0x17
        /*001a*/ 	.short	(.L_11 - .L_10)
.L_10:
        /*001c*/ 	.word	0x00000000
        /*0020*/ 	.short	0x0004
        /*0022*/ 	.short	0x001c
        /*0024*/ 	.byte	0x00, 0xf0, 0x11, 0x00


	//----- nvinfo : EIATTR_KPARAM_INFO
	.align		4
.L_11:
        /*0028*/ 	.byte	0x04, 0x17
        /*002a*/ 	.short	(.L_13 - .L_12)
.L_12:
        /*002c*/ 	.word	0x00000000
        /*0030*/ 	.short	0x0003
        /*0032*/ 	.short	0x0018
        /*0034*/ 	.byte	0x00, 0xf0, 0x11, 0x00


	//----- nvinfo : EIATTR_KPARAM_INFO
	.align		4
.L_13:
        /*0038*/ 	.byte	0x04, 0x17
        /*003a*/ 	.short	(.L_15 - .L_14)
.L_14:
        /*003c*/ 	.word	0x00000000
        /*0040*/ 	.short	0x0002
        /*0042*/ 	.short	0x0010
        /*0044*/ 	.byte	0x00, 0xf5, 0x21, 0x00


	//----- nvinfo : EIATTR_KPARAM_INFO
	.align		4
.L_15:
        /*0048*/ 	.byte	0x04, 0x17
        /*004a*/ 	.short	(.L_17 - .L_16)
.L_16:
        /*004c*/ 	.word	0x00000000
        /*0050*/ 	.short	0x0001
        /*0052*/ 	.short	0x0008
        /*0054*/ 	.byte	0x00, 0xf5, 0x21, 0x00


	//----- nvinfo : EIATTR_KPARAM_INFO
	.align		4
.L_17:
        /*0058*/ 	.byte	0x04, 0x17
        /*005a*/ 	.short	(.L_19 - .L_18)
.L_18:
        /*005c*/ 	.word	0x00000000
        /*0060*/ 	.short	0x0000
        /*0062*/ 	.short	0x0000
        /*0064*/ 	.byte	0x00, 0xf5, 0x21, 0x00


	//----- nvinfo : EIATTR_SPARSE_MMA_MASK
	.align		4
.L_19:
        /*0068*/ 	.byte	0x03, 0x50
        /*006a*/ 	.short	0x0000


	//----- nvinfo : EIATTR_MAXREG_COUNT
	.align		4
        /*006c*/ 	.byte	0x03, 0x1b
        /*006e*/ 	.short	0x00ff


	//----- nvinfo : EIATTR_NUM_BARRIERS
	.align		4
        /*0070*/ 	.byte	0x02, 0x4c
        /*0072*/ 	.byte	0x01
	.zero		1


	//----- nvinfo : EIATTR_MERCURY_ISA_VERSION
	.align		4
        /*0074*/ 	.byte	0x03, 0x5f
        /*0076*/ 	.short	0x0101


	//----- nvinfo : EIATTR_VRC_CTA_INIT_COUNT
	.align		4
        /*0078*/ 	.byte	0x02, 0x4a
	.zero		1
	.zero		1


	//----- nvinfo : EIATTR_EXIT_INSTR_OFFSETS
	.align		4
        /*007c*/ 	.byte	0x04, 0x1c
        /*007e*/ 	.short	(.L_21 - .L_20)


	//   ....[0]....
.L_20:
        /*0080*/ 	.word	0x000007e0


	//----- nvinfo : EIATTR_CBANK_PARAM_SIZE
	.align		4
.L_21:
        /*0084*/ 	.byte	0x03, 0x19
        /*0086*/ 	.short	0x0024


	//----- nvinfo : EIATTR_PARAM_CBANK
	.align		4
        /*0088*/ 	.byte	0x04, 0x0a
        /*008a*/ 	.short	(.L_23 - .L_22)
	.align		4
.L_22:
        /*008c*/ 	.word	index@(.nv.constant0._Z8sgemm_V0PfS_S_iii)
        /*0090*/ 	.short	0x0380
        /*0092*/ 	.short	0x0024


	//----- nvinfo : EIATTR_SW_WAR
	.align		4
.L_23:
        /*0094*/ 	.byte	0x04, 0x36
        /*0096*/ 	.short	(.L_25 - .L_24)
.L_24:
        /*0098*/ 	.word	0x00000008
.L_25:


//--------------------- .nv.callgraph             --------------------------
	.section	.nv.callgraph,"",@"SHT_CUDA_CALLGRAPH"
	.align	4
	.sectionentsize	8
	.align		4
        /*0000*/ 	.word	0x00000000
	.align		4
        /*0004*/ 	.word	0xffffffff
	.align		4
        /*0008*/ 	.word	0x00000000
	.align		4
        /*000c*/ 	.word	0xfffffffe
	.align		4
        /*0010*/ 	.word	0x00000000
	.align		4
        /*0014*/ 	.word	0xfffffffd
	.align		4
        /*0018*/ 	.word	0x00000000
	.align		4
        /*001c*/ 	.word	0xfffffffc


//--------------------- .text._Z8sgemm_V0PfS_S_iii --------------------------
	.section	.text._Z8sgemm_V0PfS_S_iii,"ax",@progbits
	.align	128
        .global         _Z8sgemm_V0PfS_S_iii
        .type           _Z8sgemm_V0PfS_S_iii,@function
        .size           _Z8sgemm_V0PfS_S_iii,(.L_x_3 - _Z8sgemm_V0PfS_S_iii)
        .other          _Z8sgemm_V0PfS_S_iii,@"STO_CUDA_ENTRY STV_DEFAULT"
_Z8sgemm_V0PfS_S_iii:
.text._Z8sgemm_V0PfS_S_iii:
[----:B------:R-:W-:Y:S01]  /*0000*/  LDC R1, c[0x0][0x37c] ;  /* 0x0000df00ff017b82 */ /* 0x000fe20000000800 */
[----:B------:R-:W0:Y:S01]  /*0010*/  S2R R17, SR_TID.X ;  /* 0x0000000000117919 */ /* 0x000e220000002100 */
[----:B------:R-:W1:Y:S06]  /*0020*/  LDCU UR9, c[0x0][0x3a0] ;  /* 0x00007400ff0977ac */ /* 0x000e6c0008000800 */
[----:B------:R-:W2:Y:S01]  /*0030*/  S2UR UR4, SR_CTAID.X ;  /* 0x00000000000479c3 */ /* 0x000ea20000002500 */
[----:B------:R-:W-:Y:S01]  /*0040*/  HFMA2 R11, -RZ, RZ, 0, 0 ;  /* 0x00000000ff0b7431 */ /* 0x000fe200000001ff */
[----:B------:R-:W0:Y:S01]  /*0050*/  S2R R0, SR_TID.Y ;  /* 0x0000000000007919 */ /* 0x000e220000002200 */
[----:B------:R-:W0:Y:S01]  /*0060*/  LDCU UR5, c[0x0][0x360] ;  /* 0x00006c00ff0577ac */ /* 0x000e220008000800 */
[----:B------:R-:W3:Y:S01]  /*0070*/  S2R R3, SR_CTAID.Y ;  /* 0x0000000000037919 */ /* 0x000ee20000002600 */
[----:B------:R-:W4:Y:S01]  /*0080*/  LDCU.64 UR10, c[0x0][0x358] ;  /* 0x00006b00ff0a77ac */ /* 0x000f220008000a00 */
[----:B-1----:R-:W-:-:S02]  /*0090*/  UISETP.GE.AND UP0, UPT, UR9, 0x1, UPT ;  /* 0x000000010900788c */ /* 0x002fc4000bf06270 */
[----:B--2---:R-:W-:Y:S01]  /*00a0*/  USHF.L.U32 UR4, UR4, 0x5, URZ ;  /* 0x0000000504047899 */ /* 0x004fe200080006ff */
[----:B0-----:R-:W-:-:S05]  /*00b0*/  IMAD R17, R0, UR5, R17 ;  /* 0x0000000500117c24 */ /* 0x001fca000f8e0211 */
[----:B------:R-:W-:Y:S02]  /*00c0*/  SHF.R.U32.HI R4, RZ, 0x5, R17 ;  /* 0x00000005ff047819 */ /* 0x000fe40000011611 */
[----:B------:R-:W-:Y:S02]  /*00d0*/  LOP3.LUT R17, R17, 0x1f, RZ, 0xc0, !PT ;  /* 0x0000001f11117812 */ /* 0x000fe400078ec0ff */
[----:B---3--:R-:W-:Y:S01]  /*00e0*/  LEA R16, R3, R4, 0x5 ;  /* 0x0000000403107211 */ /* 0x008fe200078e28ff */
[----:B----4-:R-:W-:Y:S06]  /*00f0*/  BRA.U !UP0, `(.L_x_0) ;  /* 0x0000000508a07547 */ /* 0x010fec000b800000 */
[----:B------:R-:W0:Y:S01]  /*0100*/  S2UR UR8, SR_CgaCtaId ;  /* 0x00000000000879c3 */ /* 0x000e220000008800 */
[----:B------:R-:W-:Y:S01]  /*0110*/  UMOV UR6, 0x400 ;  /* 0x0000040000067882 */ /* 0x000fe20000000000 */
[----:B------:R-:W-:Y:S02]  /*0120*/  UIADD3 UR5, UPT, UPT, UR9, 0x1f, URZ ;  /* 0x0000001f09057890 */ /* 0x000fe4000fffe0ff */
[----:B------:R-:W-:Y:S01]  /*0130*/  IMAD R0, R16, UR9, R17 ;  /* 0x0000000910007c24 */ /* 0x000fe2000f8e0211 */
[----:B------:R-:W-:Y:S01]  /*0140*/  UIADD3 UR7, UPT, UPT, UR6, 0x1000, URZ ;  /* 0x0000100006077890 */ /* 0x000fe2000fffe0ff */
[----:B------:R-:W-:Y:S01]  /*0150*/  MOV R11, RZ ;  /* 0x000000ff000b7202 */ /* 0x000fe20000000f00 */
[----:B------:R-:W-:Y:S01]  /*0160*/  USHF.R.U32.HI UR5, URZ, 0x5, UR5 ;  /* 0x00000005ff057899 */ /* 0x000fe20008011605 */
[----:B------:R-:W1:Y:S03]  /*0170*/  LDC R2, c[0x0][0x39c] ;  /* 0x0000e700ff027b82 */ /* 0x000e660000000800 */
[----:B------:R-:W-:-:S05]  /*0180*/  UIADD3 UR5, UPT, UPT, -UR5, URZ, URZ ;  /* 0x000000ff05057290 */ /* 0x000fca000fffe1ff */
[----:B------:R-:W2:Y:S08]  /*0190*/  LDC.64 R20, c[0x0][0x380] ;  /* 0x0000e000ff147b82 */ /* 0x000eb00000000a00 */
[----:B------:R-:W3:Y:S01]  /*01a0*/  LDC.64 R18, c[0x0][0x388] ;  /* 0x0000e200ff127b82 */ /* 0x000ee20000000a00 */
[----:B0-----:R-:W-:Y:S02]  /*01b0*/  ULEA UR6, UR8, UR6, 0x18 ;  /* 0x0000000608067291 */ /* 0x001fe4000f8ec0ff */
[----:B------:R-:W-:-:S04]  /*01c0*/  ULEA UR7, UR8, UR7, 0x18 ;  /* 0x0000000708077291 */ /* 0x000fc8000f8ec0ff */
[C---:B------:R-:W-:Y:S01]  /*01d0*/  LEA R7, R4.reuse, UR6, 0x7 ;  /* 0x0000000604077c11 */ /* 0x040fe2000f8e38ff */
[----:B-1----:R-:W-:Y:S01]  /*01e0*/  IMAD R6, R4, R2, UR4 ;  /* 0x0000000404067e24 */ /* 0x002fe2000f8e0202 */
[----:B------:R-:W-:-:S04]  /*01f0*/  LEA R5, R17, UR7, 0x2 ;  /* 0x0000000711057c11 */ /* 0x000fc8000f8e10ff */
[C---:B------:R-:W-:Y:S02]  /*0200*/  IADD3 R3, PT, PT, R17.reuse, R6, RZ ;  /* 0x0000000611037210 */ /* 0x040fe40007ffe0ff */
[----:B------:R-:W-:Y:S02]  /*0210*/  LEA R6, R17, R7, 0x2 ;  /* 0x0000000711067211 */ /* 0x000fe400078e10ff */
[----:B--2---:R-:W-:-:S07]  /*0220*/  LEA R4, R4, R5, 0x7 ;  /* 0x0000000504047211 */ /* 0x004fce00078e38ff */
.L_x_1:
[----:B------:R-:W-:-:S04]  /*0230*/  IMAD.WIDE R26, R0, 0x4, R20 ;  /* 0x00000004001a7825 */ /* 0x000fc800078e0214 */
[----:B---3--:R-:W-:Y:S02]  /*0240*/  IMAD.WIDE R8, R3, 0x4, R18 ;  /* 0x0000000403087825 */ /* 0x008fe400078e0212 */
[----:B------:R-:W2:Y:S04]  /*0250*/  LDG.E.CONSTANT R27, desc[UR10][R26.64] ;  /* 0x0000000a1a1b7981 */ /* 0x000ea8000c1e9900 */
[----:B------:R-:W3:Y:S01]  /*0260*/  LDG.E.CONSTANT R29, desc[UR10][R8.64] ;  /* 0x0000000a081d7981 */ /* 0x000ee2000c1e9900 */
[----:B------:R-:W-:Y:S01]  /*0270*/  UIADD3 UR5, UPT, UPT, UR5, 0x1, URZ ;  /* 0x0000000105057890 */ /* 0x000fe2000fffe0ff */
[----:B------:R-:W-:Y:S02]  /*0280*/  IADD3 R0, PT, PT, R0, 0x20, RZ ;  /* 0x0000002000007810 */ /* 0x000fe40007ffe0ff */
[----:B------:R-:W-:Y:S01]  /*0290*/  LEA R3, R2, R3, 0x5 ;  /* 0x0000000302037211 */ /* 0x000fe200078e28ff */
[----:B------:R-:W-:Y:S01]  /*02a0*/  UISETP.NE.AND UP0, UPT, UR5, URZ, UPT ;  /* 0x000000ff0500728c */ /* 0x000fe2000bf05270 */
[----:B--2---:R-:W-:Y:S04]  /*02b0*/  STS [R6], R27 ;  /* 0x0000001b06007388 */ /* 0x004fe80000000800 */
[----:B---3--:R-:W-:Y:S01]  /*02c0*/  STS [R4], R29 ;  /* 0x0000001d04007388 */ /* 0x008fe20000000800 */
[----:B------:R-:W-:Y:S06]  /*02d0*/  BAR.SYNC.DEFER_BLOCKING 0x0 ;  /* 0x0000000000007b1d */ /* 0x000fec0000010000 */
[----:B------:R-:W-:Y:S04]  /*02e0*/  LDS R10, [R5] ;  /* 0x00000000050a7984 */ /* 0x000fe80000000800 */
[----:B------:R-:W0:Y:S04]  /*02f0*/  LDS.128 R12, [R7] ;  /* 0x00000000070c7984 */ /* 0x000e280000000c00 */
[----:B------:R-:W1:Y:S04]  /*0300*/  LDS R22, [R5+0x80] ;  /* 0x0000800005167984 */ /* 0x000e680000000800 */
[----:B------:R-:W2:Y:S04]  /*0310*/  LDS R23, [R5+0x100] ;  /* 0x0001000005177984 */ /* 0x000ea80000000800 */
[----:B------:R-:W3:Y:S04]  /*0320*/  LDS R24, [R5+0x180] ;  /* 0x0001800005187984 */ /* 0x000ee80000000800 */
[----:B------:R-:W-:Y:S04]  /*0330*/  LDS R25, [R5+0x200] ;  /* 0x0002000005197984 */ /* 0x000fe80000000800 */
[----:B------:R-:W-:Y:S01]  /*0340*/  LDS R26, [R5+0xb80] ;  /* 0x000b8000051a7984 */ /* 0x000fe20000000800 */
[----:B0-----:R-:W-:-:S03]  /*0350*/  FFMA R12, R12, R10, R11 ;  /* 0x0000000a0c0c7223 */ /* 0x001fc6000000000b */
[----:B------:R-:W0:Y:S01]  /*0360*/  LDS.128 R8, [R7+0x10] ;  /* 0x0000100007087984 */ /* 0x000e220000000c00 */
[----:B-1----:R-:W-:-:S03]  /*0370*/  FFMA R12, R22, R13, R12 ;  /* 0x0000000d160c7223 */ /* 0x002fc6000000000c */
[----:B------:R-:W1:Y:S01]  /*0380*/  LDS R22, [R5+0x280] ;  /* 0x0002800005167984 */ /* 0x000e620000000800 */
[----:B--2---:R-:W-:-:S03]  /*0390*/  FFMA R13, R23, R14, R12 ;  /* 0x0000000e170d7223 */ /* 0x004fc6000000000c */
[----:B------:R-:W2:Y:S01]  /*03a0*/  LDS R23, [R5+0x300] ;  /* 0x0003000005177984 */ /* 0x000ea20000000800 */
[----:B---3--:R-:W-:-:S03]  /*03b0*/  FFMA R13, R24, R15, R13 ;  /* 0x0000000f180d7223 */ /* 0x008fc6000000000d */
[----:B------:R-:W3:Y:S01]  /*03c0*/  LDS R24, [R5+0x380] ;  /* 0x0003800005187984 */ /* 0x000ee20000000800 */
[----:B0-----:R-:W-:-:S03]  /*03d0*/  FFMA R27, R8, R25, R13 ;  /* 0x00000019081b7223 */ /* 0x001fc6000000000d */
[----:B------:R-:W-:Y:S01]  /*03e0*/  LDS R25, [R5+0x400] ;  /* 0x0004000005197984 */ /* 0x000fe20000000800 */
[----:B-1----:R-:W-:-:S03]  /*03f0*/  FFMA R8, R22, R9, R27 ;  /* 0x0000000916087223 */ /* 0x002fc6000000001b */
[----:B------:R-:W0:Y:S01]  /*0400*/  LDS.128 R12, [R7+0x20] ;  /* 0x00002000070c7984 */ /* 0x000e220000000c00 */
[----:B--2---:R-:W-:-:S03]  /*0410*/  FFMA R9, R23, R10, R8 ;  /* 0x0000000a17097223 */ /* 0x004fc60000000008 */
[----:B------:R-:W1:Y:S01]  /*0420*/  LDS R22, [R5+0x480] ;  /* 0x0004800005167984 */ /* 0x000e620000000800 */
[----:B---3--:R-:W-:-:S03]  /*0430*/  FFMA R9, R24, R11, R9 ;  /* 0x0000000b18097223 */ /* 0x008fc60000000009 */
[----:B------:R-:W2:Y:S04]  /*0440*/  LDS R23, [R5+0x500] ;  /* 0x0005000005177984 */ /* 0x000ea80000000800 */
        /* <DEDUP_REMOVED lines=27> */
[----:B------:R-:W-:Y:S01]  /*0600*/  LDS R24, [R5+0xc80] ;  /* 0x000c800005187984 */ /* 0x000fe20000000800 */
[----:B0-----:R-:W-:-:S03]  /*0610*/  FFMA R27, R8, R25, R13 ;  /* 0x00000019081b7223 */ /* 0x001fc6000000000d */
[----:B------:R-:W-:Y:S01]  /*0620*/  LDS R25, [R5+0xc00] ;  /* 0x000c000005197984 */ /* 0x000fe20000000800 */
[----:B-1----:R-:W-:-:S03]  /*0630*/  FFMA R22, R22, R9, R27 ;  /* 0x0000000916167223 */ /* 0x002fc6000000001b */
[----:B------:R-:W0:Y:S01]  /*0640*/  LDS.128 R12, [R7+0x60] ;  /* 0x00006000070c7984 */ /* 0x000e220000000c00 */
[----:B--2---:R-:W-:-:S03]  /*0650*/  FFMA R9, R23, R10, R22 ;  /* 0x0000000a17097223 */ /* 0x004fc60000000016 */
[----:B------:R-:W1:Y:S01]  /*0660*/  LDS R23, [R5+0xd00] ;  /* 0x000d000005177984 */ /* 0x000e620000000800 */
[----:B------:R-:W-:-:S03]  /*0670*/  FFMA R9, R26, R11, R9 ;  /* 0x0000000b1a097223 */ /* 0x000fc60000000009 */
[----:B------:R-:W2:Y:S01]  /*0680*/  LDS R22, [R5+0xd80] ;  /* 0x000d800005167984 */ /* 0x000ea20000000800 */
[----:B0-----:R-:W-:-:S03]  /*0690*/  FFMA R27, R12, R25, R9 ;  /* 0x000000190c1b7223 */ /* 0x001fc60000000009 */
[----:B------:R-:W-:Y:S01]  /*06a0*/  LDS R25, [R5+0xe00] ;  /* 0x000e000005197984 */ /* 0x000fe20000000800 */
[----:B------:R-:W-:-:S03]  /*06b0*/  FFMA R24, R24, R13, R27 ;  /* 0x0000000d18187223 */ /* 0x000fc6000000001b */
[----:B------:R-:W0:Y:S01]  /*06c0*/  LDS.128 R8, [R7+0x70] ;  /* 0x0000700007087984 */ /* 0x000e220000000c00 */
[----:B-1----:R-:W-:-:S03]  /*06d0*/  FFMA R23, R23, R14, R24 ;  /* 0x0000000e17177223 */ /* 0x002fc60000000018 */
[----:B------:R-:W1:Y:S01]  /*06e0*/  LDS R27, [R5+0xe80] ;  /* 0x000e8000051b7984 */ /* 0x000e620000000800 */
[----:B--2---:R-:W-:-:S03]  /*06f0*/  FFMA R15, R22, R15, R23 ;  /* 0x0000000f160f7223 */ /* 0x004fc60000000017 */
[----:B------:R-:W2:Y:S04]  /*0700*/  LDS R13, [R5+0xf00] ;  /* 0x000f0000050d7984 */ /* 0x000ea80000000800 */
[----:B------:R-:W3:Y:S01]  /*0710*/  LDS R12, [R5+0xf80] ;  /* 0x000f8000050c7984 */ /* 0x000ee20000000800 */
[----:B0-----:R-:W-:-:S04]  /*0720*/  FFMA R8, R8, R25, R15 ;  /* 0x0000001908087223 */ /* 0x001fc8000000000f */
[----:B-1----:R-:W-:-:S04]  /*0730*/  FFMA R8, R27, R9, R8 ;  /* 0x000000091b087223 */ /* 0x002fc80000000008 */
[----:B--2---:R-:W-:-:S04]  /*0740*/  FFMA R13, R13, R10, R8 ;  /* 0x0000000a0d0d7223 */ /* 0x004fc80000000008 */
[----:B---3--:R-:W-:Y:S01]  /*0750*/  FFMA R11, R12, R11, R13 ;  /* 0x0000000b0c0b7223 */ /* 0x008fe2000000000d */
[----:B------:R-:W-:Y:S06]  /*0760*/  BAR.SYNC.DEFER_BLOCKING 0x0 ;  /* 0x0000000000007b1d */ /* 0x000fec0000010000 */
[----:B------:R-:W-:Y:S05]  /*0770*/  BRA.U UP0, `(.L_x_1) ;  /* 0xfffffff900ac7547 */ /* 0x000fea000b83ffff */
.L_x_0:
[----:B------:R-:W0:Y:S01]  /*0780*/  LDC.64 R2, c[0x0][0x390] ;  /* 0x0000e400ff027b82 */ /* 0x000e220000000a00 */
[----:B------:R-:W1:Y:S01]  /*0790*/  LDCU UR5, c[0x0][0x39c] ;  /* 0x00007380ff0577ac */ /* 0x000e620008000800 */
[----:B------:R-:W-:-:S05]  /*07a0*/  IADD3 R17, PT, PT, R17, UR4, RZ ;  /* 0x0000000411117c10 */ /* 0x000fca000fffe0ff */
[----:B-1----:R-:W-:-:S04]  /*07b0*/  IMAD R17, R16, UR5, R17 ;  /* 0x0000000510117c24 */ /* 0x002fc8000f8e0211 */
[----:B0-----:R-:W-:-:S05]  /*07c0*/  IMAD.WIDE R2, R17, 0x4, R2 ;  /* 0x0000000411027825 */ /* 0x001fca00078e0202 */
[----:B------:R-:W-:Y:S01]  /*07d0*/  STG.E desc[UR10][R2.64], R11 ;  /* 0x0000000b02007986 */ /* 0x000fe2000c10190a */
[----:B------:R-:W-:Y:S05]  /*07e0*/  EXIT ;  /* 0x000000000000794d */ /* 0x000fea0003800000 */
.L_x_2:
[----:B------:R-:W-:-:S00]  /*07f0*/  BRA `(.L_x_2) ;  /* 0xfffffffc00fc7947 */ /* 0x000fc0000383ffff */
[----:B------:R-:W-:-:S00]  /*0800*/  NOP ;  /* 0x0000000000007918 */ /* 0x000fc00000000000 */
[----:B------:R-:W-:-:S00]  /*0810*/  NOP ;  /* 0x0000000000007918 */ /* 0x000fc00000000000 */
[----:B------:R-:W-:-:S00]  /*0820*/  NOP ;  /* 0x0000000000007918 */ /* 0x000fc00000000000 */
[----:B------:R-:W-:-:S00]  /*0830*/  NOP ;  /* 0x0000000000007918 */ /* 0x000fc00000000000 */
[----:B------:R-:W-:-:S00]  /*0840*/  NOP ;  /* 0x0000000000007918 */ /* 0x000fc00000000000 */
[----:B------:R-:W-:-:S00]  /*0850*/  NOP ;  /* 0x0000000000007918 */ /* 0x000fc00000000000 */
[----:B------:R-:W-:-:S00]  /*0860*/  NOP ;  /* 0x0000000000007918 */ /* 0x000fc00000000000 */
[----:B------:R-:W-:-:S00]  /*0870*/  NOP ;  /* 0x0000000000007918 */ /* 0x000fc00000000000 */
.L_x_3:


//--------------------- .nv.shared._Z8sgemm_V0PfS_S_iii --------------------------
	.section	.nv.shared._Z8sgemm_V0PfS_S_iii,"aw",@nobits
	.sectionflags	@""
	.align	4
.nv.shared._Z8sgemm_V0PfS_S_iii:
	.zero		9216


//--------------------- .nv.shared.reserved.0     --------------------------
	.section	.nv.shared.reserved.0,"aw",@nobits
	.weak		__nv_reservedSMEM_offset_0_alias
	.size		__nv_reservedSMEM_offset_0_alias, 0, 64
	.other		__nv_reservedSMEM_offset_0_alias,@"STO_CUDA_RESERVED_SHARED STV_DEFAULT"
__nv_reservedSMEM_offset_0_alias:
	.zero		0
	.zero		64


//--------------------- .nv.constant0._Z8sgemm_V0PfS_S_iii --------------------------
	.section	.nv.constant0._Z8sgemm_V0PfS_S_iii,"a",@progbits
	.sectionflags	@""
	.align	4
.nv.constant0._Z8sgemm_V0PfS_S_iii:
	.zero		932


//--------------------- SYMBOLS --------------------------

	.type		.nv.reservedSmem.offset0,@object
	.size		.nv.reservedSmem.offset0,0x4
	.type		.nv.reservedSmem.cap,@object
	.size		.nv.reservedSmem.cap,0x4
